//
// Generated by NVIDIA NVVM Compiler
//
// Compiler Build ID: CL-36424714
// Cuda compilation tools, release 13.0, V13.0.88
// Based on NVVM 20.0.0
//

.version 9.0
.target sm_100
.address_size 64

	// .globl	_Z20eliminarJewelsKernelPfS_iii
.global .align 4 .b8 precalc_xorwow_matrix[102400];
.global .align 4 .b8 precalc_xorwow_offset_matrix[102400];
.global .align 4 .b8 mrg32k3aM1[2304];
.global .align 4 .b8 mrg32k3aM2[2304];
.global .align 4 .b8 mrg32k3aM1SubSeq[2016];
.global .align 4 .b8 mrg32k3aM2SubSeq[2016];
.global .align 4 .b8 mrg32k3aM1Seq[2304];
.global .align 4 .b8 mrg32k3aM2Seq[2304];
.const .align 8 .b8 __cr_lgamma_table[72];

.visible .entry _Z20eliminarJewelsKernelPfS_iii(
	.param .u64 .ptr .align 1 _Z20eliminarJewelsKernelPfS_iii_param_0,
	.param .u64 .ptr .align 1 _Z20eliminarJewelsKernelPfS_iii_param_1,
	.param .u32 _Z20eliminarJewelsKernelPfS_iii_param_2,
	.param .u32 _Z20eliminarJewelsKernelPfS_iii_param_3,
	.param .u32 _Z20eliminarJewelsKernelPfS_iii_param_4
)
{
	.reg .pred 	%p<5>;
	.reg .b32 	%r<28>;
	.reg .b32 	%f<8>;
	.reg .b64 	%rd<12>;

	ld.param.u64 	%rd5, [_Z20eliminarJewelsKernelPfS_iii_param_0];
	ld.param.u64 	%rd6, [_Z20eliminarJewelsKernelPfS_iii_param_1];
	ld.param.u32 	%r3, [_Z20eliminarJewelsKernelPfS_iii_param_3];
	ld.param.u32 	%r2, [_Z20eliminarJewelsKernelPfS_iii_param_4];
	cvta.to.global.u64 	%rd1, %rd6;
	max.s32 	%r4, %r2, %r3;
	setp.lt.s32 	%p1, %r4, 1;
	@%p1 bra 	$L__BB0_7;
	mov.u32 	%r1, %tid.y;
	mov.u32 	%r5, %tid.x;
	cvta.to.global.u64 	%rd7, %rd5;
	cvt.rn.f32.u32 	%f1, %r5;
	mul.lo.s32 	%r6, %r2, %r1;
	cvt.rn.f32.s32 	%f2, %r6;
	add.s32 	%r7, %r6, %r5;
	mul.wide.s32 	%rd8, %r7, 4;
	add.s64 	%rd2, %rd7, %rd8;
	sub.s32 	%r8, %r6, %r1;
	add.s32 	%r9, %r8, %r5;
	mul.wide.s32 	%rd9, %r9, 4;
	add.s64 	%rd3, %rd7, %rd9;
	mad.lo.s32 	%r10, %r2, %r2, %r5;
	mul.wide.u32 	%rd10, %r10, 4;
	add.s64 	%rd4, %rd7, %rd10;
$L__BB0_2:
	ld.global.f32 	%f3, [%rd1];
	setp.neu.f32 	%p2, %f3, %f1;
	@%p2 bra 	$L__BB0_5;
	ld.global.f32 	%f4, [%rd1+4];
	setp.geu.f32 	%p3, %f4, %f2;
	@%p3 bra 	$L__BB0_5;
	ld.global.f32 	%f5, [%rd2];
	st.global.f32 	[%rd3], %f5;
$L__BB0_5:
	setp.ne.s32 	%p4, %r1, %r2;
	@%p4 bra 	$L__BB0_2;
	// begin inline asm
	mov.u64 	%rd11, %clock64;
	// end inline asm
	cvt.u32.u64 	%r11, %rd11;
	xor.b32  	%r12, %r11, -1429050551;
	mul.lo.s32 	%r13, %r12, 1099087573;
	{ .reg .b32 tmp; mov.b64 {tmp, %r14}, %rd11; }
	xor.b32  	%r15, %r14, -136515619;
	add.s32 	%r16, %r13, 123456789;
	add.s32 	%r17, %r13, 5783321;
	shr.u32 	%r18, %r16, 2;
	xor.b32  	%r19, %r18, %r16;
	shl.b32 	%r20, %r17, 4;
	shl.b32 	%r21, %r19, 1;
	xor.b32  	%r22, %r20, %r21;
	xor.b32  	%r23, %r22, %r17;
	xor.b32  	%r24, %r23, %r19;
	mad.lo.s32 	%r25, %r15, -1703105765, %r13;
	add.s32 	%r26, %r25, %r24;
	add.s32 	%r27, %r26, 6977678;
	cvt.rn.f32.u32 	%f6, %r27;
	fma.rn.f32 	%f7, %f6, 0f2F800000, 0f2F000000;
	st.global.f32 	[%rd4], %f7;
	bra.uni 	$L__BB0_2;
$L__BB0_7:
	ret;

}
	// .globl	_Z21analisisTableroKernelPfS_iii
.visible .entry _Z21analisisTableroKernelPfS_iii(
	.param .u64 .ptr .align 1 _Z21analisisTableroKernelPfS_iii_param_0,
	.param .u64 .ptr .align 1 _Z21analisisTableroKernelPfS_iii_param_1,
	.param .u32 _Z21analisisTableroKernelPfS_iii_param_2,
	.param .u32 _Z21analisisTableroKernelPfS_iii_param_3,
	.param .u32 _Z21analisisTableroKernelPfS_iii_param_4
)
{
	.reg .pred 	%p<5>;
	.reg .b32 	%r<10>;
	.reg .b32 	%f<19>;
	.reg .b64 	%rd<7>;

	ld.param.u64 	%rd3, [_Z21analisisTableroKernelPfS_iii_param_0];
	ld.param.u64 	%rd4, [_Z21analisisTableroKernelPfS_iii_param_1];
	ld.param.u32 	%r3, [_Z21analisisTableroKernelPfS_iii_param_4];
	cvta.to.global.u64 	%rd1, %rd4;
	cvta.to.global.u64 	%rd5, %rd3;
	mov.u32 	%r1, %tid.x;
	mov.u32 	%r4, %tid.y;
	mul.lo.s32 	%r2, %r3, %r4;
	add.s32 	%r5, %r2, %r1;
	mul.wide.s32 	%rd6, %r5, 4;
	add.s64 	%rd2, %rd5, %rd6;
	ld.global.f32 	%f18, [%rd2];
	ld.global.f32 	%f17, [%rd2+4];
	setp.neu.f32 	%p1, %f18, %f17;
	@%p1 bra 	$L__BB1_3;
	ld.global.f32 	%f7, [%rd2+-4];
	setp.neu.f32 	%p2, %f18, %f7;
	@%p2 bra 	$L__BB1_3;
	add.s32 	%r6, %r1, -1;
	cvt.rn.f32.s32 	%f8, %r6;
	st.global.f32 	[%rd1], %f8;
	cvt.rn.f32.s32 	%f9, %r2;
	st.global.f32 	[%rd1+4], %f9;
	cvt.rn.f32.u32 	%f10, %r1;
	st.global.f32 	[%rd1+8], %f10;
	st.global.f32 	[%rd1+12], %f9;
	add.s32 	%r7, %r1, 1;
	cvt.rn.f32.u32 	%f11, %r7;
	st.global.f32 	[%rd1+16], %f11;
	st.global.f32 	[%rd1+20], %f9;
	ld.global.f32 	%f18, [%rd2];
	ld.global.f32 	%f17, [%rd2+4];
$L__BB1_3:
	setp.neu.f32 	%p3, %f18, %f17;
	@%p3 bra 	$L__BB1_6;
	ld.global.f32 	%f12, [%rd2+-4];
	setp.neu.f32 	%p4, %f18, %f12;
	@%p4 bra 	$L__BB1_6;
	cvt.rn.f32.u32 	%f13, %r1;
	st.global.f32 	[%rd1], %f13;
	add.s32 	%r8, %r2, -1;
	cvt.rn.f32.s32 	%f14, %r8;
	st.global.f32 	[%rd1+4], %f14;
	st.global.f32 	[%rd1+8], %f13;
	cvt.rn.f32.s32 	%f15, %r2;
	st.global.f32 	[%rd1+12], %f15;
	st.global.f32 	[%rd1+16], %f13;
	add.s32 	%r9, %r2, 1;
	cvt.rn.f32.s32 	%f16, %r9;
	st.global.f32 	[%rd1+20], %f16;
$L__BB1_6:
	ret;

}


// ===== COMPILED SASS (sm_100) =====

	.target	sm_100

	.elftype	@"ET_EXEC"


//--------------------- .note.nv.tkinfo           --------------------------
	.section	.note.nv.tkinfo,"",@"SHT_NOTE"
	.sectionflags	@"SHF_NOTE_NV_TKINFO"
	.tkinfo
        /*0018*/ 	.word	0x00000002
        /*0030*/ 	.string	""
        /*0030*/ 	.string	"ptxas"
        /*0030*/ 	.string	"Cuda compilation tools, release 13.0, V13.0.88"
        /*0030*/ 	.string	"Build cuda_13.0.r13.0/compiler.36424714_0"
        /*0030*/ 	.string	"-arch sm_100 -m 64 "



//--------------------- .note.nv.cuinfo           --------------------------
	.section	.note.nv.cuinfo,"",@"SHT_NOTE"
	.sectionflags	@"SHF_NOTE_NV_CUINFO"
        /*0018*/ 	.short	0x0002
        /*001a*/ 	.short	0x0064
        /*001c*/ 	.short	0x0082
	.zero		2


//--------------------- .nv.info                  --------------------------
	.section	.nv.info,"",@"SHT_CUDA_INFO"
	.align	4


	//----- nvinfo : EIATTR_REGCOUNT
	.align		4
        /*0000*/ 	.byte	0x04, 0x2f
        /*0002*/ 	.short	(.L_10 - .L_9)
	.align		4
.L_9:
        /*0004*/ 	.word	index@(_Z20eliminarJewelsKernelPfS_iii)
        /*0008*/ 	.word	0x00000013


	//----- nvinfo : EIATTR_FRAME_SIZE
	.align		4
.L_10:
        /*000c*/ 	.byte	0x04, 0x11
        /*000e*/ 	.short	(.L_12 - .L_11)
	.align		4
.L_11:
        /*0010*/ 	.word	index@(_Z20eliminarJewelsKernelPfS_iii)
        /*0014*/ 	.word	0x00000000


	//----- nvinfo : EIATTR_REGCOUNT
	.align		4
.L_12:
        /*0018*/ 	.byte	0x04, 0x2f
        /*001a*/ 	.short	(.L_14 - .L_13)
	.align		4
.L_13:
        /*001c*/ 	.word	index@(_Z21analisisTableroKernelPfS_iii)
        /*0020*/ 	.word	0x00000014


	//----- nvinfo : EIATTR_FRAME_SIZE
	.align		4
.L_14:
        /*0024*/ 	.byte	0x04, 0x11
        /*0026*/ 	.short	(.L_16 - .L_15)
	.align		4
.L_15:
        /*0028*/ 	.word	index@(_Z21analisisTableroKernelPfS_iii)
        /*002c*/ 	.word	0x00000000


	//----- nvinfo : EIATTR_MIN_STACK_SIZE
	.align		4
.L_16:
        /*0030*/ 	.byte	0x04, 0x12
        /*0032*/ 	.short	(.L_18 - .L_17)
	.align		4
.L_17:
        /*0034*/ 	.word	index@(_Z21analisisTableroKernelPfS_iii)
        /*0038*/ 	.word	0x00000000


	//----- nvinfo : EIATTR_MIN_STACK_SIZE
	.align		4
.L_18:
        /*003c*/ 	.byte	0x04, 0x12
        /*003e*/ 	.short	(.L_20 - .L_19)
	.align		4
.L_19:
        /*0040*/ 	.word	index@(_Z20eliminarJewelsKernelPfS_iii)
        /*0044*/ 	.word	0x00000000
.L_20:


//--------------------- .nv.compat                --------------------------
	.section	.nv.compat,"",@"SHT_CUDA_COMPAT_INFO"
	.align	4
        /*0000*/ 	.byte	0x02, 0x09, 0x00, 0x00, 0x02, 0x02, 0x01, 0x00, 0x02, 0x05, 0x05, 0x00, 0x03, 0x07, 0x01, 0x01
        /*0010*/ 	.byte	0x02, 0x03, 0x00, 0x00, 0x02, 0x06, 0x01, 0x00, 0x04, 0x0b, 0x08, 0x00, 0x09, 0x00, 0x00, 0x00
        /*0020*/ 	.byte	0x00, 0x00, 0x00, 0x00


//--------------------- .nv.info._Z21analisisTableroKernelPfS_iii --------------------------
	.section	.nv.info._Z21analisisTableroKernelPfS_iii,"",@"SHT_CUDA_INFO"
	.sectionflags	@""
	.align	4


	//----- nvinfo : EIATTR_CUDA_API_VERSION
	.align		4
        /*0000*/ 	.byte	0x04, 0x37
        /*0002*/ 	.short	(.L_22 - .L_21)
.L_21:
        /*0004*/ 	.word	0x00000082


	//----- nvinfo : EIATTR_KPARAM_INFO
	.align		4
.L_22:
        /*0008*/ 	.byte	0x04, 0x17
        /*000a*/ 	.short	(.L_24 - .L_23)
.L_23:
        /*000c*/ 	.word	0x00000000
        /*0010*/ 	.short	0x0004
        /*0012*/ 	.short	0x0018
        /*0014*/ 	.byte	0x00, 0xf0, 0x11, 0x00


	//----- nvinfo : EIATTR_KPARAM_INFO
	.align		4
.L_24:
        /*0018*/ 	.byte	0x04, 0x17
        /*001a*/ 	.short	(.L_26 - .L_25)
.L_25:
        /*001c*/ 	.word	0x00000000
        /*0020*/ 	.short	0x0003
        /*0022*/ 	.short	0x0014
        /*0024*/ 	.byte	0x00, 0xf0, 0x11, 0x00


	//----- nvinfo : EIATTR_KPARAM_INFO
	.align		4
.L_26:
        /*0028*/ 	.byte	0x04, 0x17
        /*002a*/ 	.short	(.L_28 - .L_27)
.L_27:
        /*002c*/ 	.word	0x00000000
        /*0030*/ 	.short	0x0002
        /*0032*/ 	.short	0x0010
        /*0034*/ 	.byte	0x00, 0xf0, 0x11, 0x00


	//----- nvinfo : EIATTR_KPARAM_INFO
	.align		4
.L_28:
        /*0038*/ 	.byte	0x04, 0x17
        /*003a*/ 	.short	(.L_30 - .L_29)
.L_29:
        /*003c*/ 	.word	0x00000000
        /*0040*/ 	.short	0x0001
        /*0042*/ 	.short	0x0008
        /*0044*/ 	.byte	0x00, 0xf5, 0x21, 0x00


	//----- nvinfo : EIATTR_KPARAM_INFO
	.align		4
.L_30:
        /*0048*/ 	.byte	0x04, 0x17
        /*004a*/ 	.short	(.L_32 - .L_31)
.L_31:
        /*004c*/ 	.word	0x00000000
        /*0050*/ 	.short	0x0000
        /*0052*/ 	.short	0x0000
        /*0054*/ 	.byte	0x00, 0xf5, 0x21, 0x00


	//----- nvinfo : EIATTR_SPARSE_MMA_MASK
	.align		4
.L_32:
        /*0058*/ 	.byte	0x03, 0x50
        /*005a*/ 	.short	0x0000


	//----- nvinfo : EIATTR_MAXREG_COUNT
	.align		4
        /*005c*/ 	.byte	0x03, 0x1b
        /*005e*/ 	.short	0x00ff


	//----- nvinfo : EIATTR_MERCURY_ISA_VERSION
	.align		4
        /*0060*/ 	.byte	0x03, 0x5f
        /*0062*/ 	.short	0x0101


	//----- nvinfo : EIATTR_VRC_CTA_INIT_COUNT
	.align		4
        /*0064*/ 	.byte	0x02, 0x4a
	.zero		1
	.zero		1


	//----- nvinfo : EIATTR_EXIT_INSTR_OFFSETS
	.align		4
        /*0068*/ 	.byte	0x04, 0x1c
        /*006a*/ 	.short	(.L_34 - .L_33)


	//   ....[0]....
.L_33:
        /*006c*/ 	.word	0x00000220


	//   ....[1]....
        /*0070*/ 	.word	0x00000250


	//   ....[2]....
        /*0074*/ 	.word	0x00000330


	//----- nvinfo : EIATTR_CRS_STACK_SIZE
	.align		4
.L_34:
        /*0078*/ 	.byte	0x04, 0x1e
        /*007a*/ 	.short	(.L_36 - .L_35)
.L_35:
        /*007c*/ 	.word	0x00000000


	//----- nvinfo : EIATTR_CBANK_PARAM_SIZE
	.align		4
.L_36:
        /*0080*/ 	.byte	0x03, 0x19
        /*0082*/ 	.short	0x001c


	//----- nvinfo : EIATTR_PARAM_CBANK
	.align		4
        /*0084*/ 	.byte	0x04, 0x0a
        /*0086*/ 	.short	(.L_38 - .L_37)
	.align		4
.L_37:
        /*0088*/ 	.word	index@(.nv.constant0._Z21analisisTableroKernelPfS_iii)
        /*008c*/ 	.short	0x0380
        /*008e*/ 	.short	0x001c


	//----- nvinfo : EIATTR_SW_WAR
	.align		4
.L_38:
        /*0090*/ 	.byte	0x04, 0x36
        /*0092*/ 	.short	(.L_40 - .L_39)
.L_39:
        /*0094*/ 	.word	0x00000008
.L_40:


//--------------------- .nv.info._Z20eliminarJewelsKernelPfS_iii --------------------------
	.section	.nv.info._Z20eliminarJewelsKernelPfS_iii,"",@"SHT_CUDA_INFO"
	.sectionflags	@""
	.align	4


	//----- nvinfo : EIATTR_CUDA_API_VERSION
	.align		4
        /*0000*/ 	.byte	0x04, 0x37
        /*0002*/ 	.short	(.L_42 - .L_41)
.L_41:
        /*0004*/ 	.word	0x00000082


	//----- nvinfo : EIATTR_KPARAM_INFO
	.align		4
.L_42:
        /*0008*/ 	.byte	0x04, 0x17
        /*000a*/ 	.short	(.L_44 - .L_43)
.L_43:
        /*000c*/ 	.word	0x00000000
        /*0010*/ 	.short	0x0004
        /*0012*/ 	.short	0x0018
        /*0014*/ 	.byte	0x00, 0xf0, 0x11, 0x00


	//----- nvinfo : EIATTR_KPARAM_INFO
	.align		4
.L_44:
        /*0018*/ 	.byte	0x04, 0x17
        /*001a*/ 	.short	(.L_46 - .L_45)
.L_45:
        /*001c*/ 	.word	0x00000000
        /*0020*/ 	.short	0x0003
        /*0022*/ 	.short	0x0014
        /*0024*/ 	.byte	0x00, 0xf0, 0x11, 0x00


	//----- nvinfo : EIATTR_KPARAM_INFO
	.align		4
.L_46:
        /*0028*/ 	.byte	0x04, 0x17
        /*002a*/ 	.short	(.L_48 - .L_47)
.L_47:
        /*002c*/ 	.word	0x00000000
        /*0030*/ 	.short	0x0002
        /*0032*/ 	.short	0x0010
        /*0034*/ 	.byte	0x00, 0xf0, 0x11, 0x00


	//----- nvinfo : EIATTR_KPARAM_INFO
	.align		4
.L_48:
        /*0038*/ 	.byte	0x04, 0x17
        /*003a*/ 	.short	(.L_50 - .L_49)
.L_49:
        /*003c*/ 	.word	0x00000000
        /*0040*/ 	.short	0x0001
        /*0042*/ 	.short	0x0008
        /*0044*/ 	.byte	0x00, 0xf5, 0x21, 0x00


	//----- nvinfo : EIATTR_KPARAM_INFO
	.align		4
.L_50:
        /*0048*/ 	.byte	0x04, 0x17
        /*004a*/ 	.short	(.L_52 - .L_51)
.L_51:
        /*004c*/ 	.word	0x00000000
        /*0050*/ 	.short	0x0000
        /*0052*/ 	.short	0x0000
        /*0054*/ 	.byte	0x00, 0xf5, 0x21, 0x00


	//----- nvinfo : EIATTR_SPARSE_MMA_MASK
	.align		4
.L_52:
        /*0058*/ 	.byte	0x03, 0x50
        /*005a*/ 	.short	0x0000


	//----- nvinfo : EIATTR_MAXREG_COUNT
	.align		4
        /*005c*/ 	.byte	0x03, 0x1b
        /*005e*/ 	.short	0x00ff


	//----- nvinfo : EIATTR_MERCURY_ISA_VERSION
	.align		4
        /*0060*/ 	.byte	0x03, 0x5f
        /*0062*/ 	.short	0x0101


	//----- nvinfo : EIATTR_VRC_CTA_INIT_COUNT
	.align		4
        /*0064*/ 	.byte	0x02, 0x4a
	.zero		1
	.zero		1


	//----- nvinfo : EIATTR_EXIT_INSTR_OFFSETS
	.align		4
        /*0068*/ 	.byte	0x04, 0x1c
        /*006a*/ 	.short	(.L_54 - .L_53)


	//   ....[0]....
.L_53:
        /*006c*/ 	.word	0x00000050


	//----- nvinfo : EIATTR_CRS_STACK_SIZE
	.align		4
.L_54:
        /*0070*/ 	.byte	0x04, 0x1e
        /*0072*/ 	.short	(.L_56 - .L_55)
.L_55:
        /*0074*/ 	.word	0x00000000


	//----- nvinfo : EIATTR_CBANK_PARAM_SIZE
	.align		4
.L_56:
        /*0078*/ 	.byte	0x03, 0x19
        /*007a*/ 	.short	0x001c


	//----- nvinfo : EIATTR_PARAM_CBANK
	.align		4
        /*007c*/ 	.byte	0x04, 0x0a
        /*007e*/ 	.short	(.L_58 - .L_57)
	.align		4
.L_57:
        /*0080*/ 	.word	index@(.nv.constant0._Z20eliminarJewelsKernelPfS_iii)
        /*0084*/ 	.short	0x0380
        /*0086*/ 	.short	0x001c


	//----- nvinfo : EIATTR_SW_WAR
	.align		4
.L_58:
        /*0088*/ 	.byte	0x04, 0x36
        /*008a*/ 	.short	(.L_60 - .L_59)
.L_59:
        /*008c*/ 	.word	0x00000008
.L_60:


//--------------------- .nv.callgraph             --------------------------
	.section	.nv.callgraph,"",@"SHT_CUDA_CALLGRAPH"
	.align	4
	.sectionentsize	8
	.align		4
        /*0000*/ 	.word	0x00000000
	.align		4
        /*0004*/ 	.word	0xffffffff
	.align		4
        /*0008*/ 	.word	0x00000000
	.align		4
        /*000c*/ 	.word	0xfffffffe
	.align		4
        /*0010*/ 	.word	0x00000000
	.align		4
        /*0014*/ 	.word	0xfffffffd
	.align		4
        /*0018*/ 	.word	0x00000000
	.align		4
        /*001c*/ 	.word	0xfffffffc


//--------------------- .nv.constant4             --------------------------
	.section	.nv.constant4,"a",@progbits
	.align	8
	.align		8
.nv.constant4:
        /*0000*/ 	.dword	precalc_xorwow_matrix
	.align		8
        /*0008*/ 	.dword	precalc_xorwow_offset_matrix
	.align		8
        /*0010*/ 	.dword	mrg32k3aM1
	.align		8
        /*0018*/ 	.dword	mrg32k3aM2
	.align		8
        /*0020*/ 	.dword	mrg32k3aM1SubSeq
	.align		8
        /*0028*/ 	.dword	mrg32k3aM2SubSeq
	.align		8
        /*0030*/ 	.dword	mrg32k3aM1Seq
	.align		8
        /*0038*/ 	.dword	mrg32k3aM2Seq


//--------------------- .nv.constant3             --------------------------
	.section	.nv.constant3,"a",@progbits
	.align	8
.nv.constant3:
	.type		__cr_lgamma_table,@object
	.size		__cr_lgamma_table,(.L_8 - __cr_lgamma_table)
__cr_lgamma_table:
        /*0000*/ 	.byte	0x00, 0x00, 0x00, 0x00, 0x00, 0x00, 0x00, 0x00, 0x00, 0x00, 0x00, 0x00, 0x00, 0x00, 0x00, 0x00
        /*0010*/ 	.byte	0xef, 0x39, 0xfa, 0xfe, 0x42, 0x2e, 0xe6, 0x3f, 0x02, 0x20, 0x2a, 0xfa, 0x0b, 0xab, 0xfc, 0x3f
        /*0020*/ 	.byte	0xf9, 0x2c, 0x92, 0x7c, 0xa7, 0x6c, 0x09, 0x40, 0xc9, 0x79, 0x44, 0x3c, 0x64, 0x26, 0x13, 0x40
        /*0030*/ 	.byte	0xca, 0x01, 0xcf, 0x3a, 0x27, 0x51, 0x1a, 0x40, 0x30, 0xcc, 0x2d, 0xf3, 0xe1, 0x0c, 0x21, 0x40
        /*0040*/ 	.byte	0x0d, 0xb7, 0xfc, 0x82, 0x8e, 0x35, 0x25, 0x40
.L_8:


//--------------------- .text._Z21analisisTableroKernelPfS_iii --------------------------
	.section	.text._Z21analisisTableroKernelPfS_iii,"ax",@progbits
	.align	128
        .global         _Z21analisisTableroKernelPfS_iii
        .type           _Z21analisisTableroKernelPfS_iii,@function
        .size           _Z21analisisTableroKernelPfS_iii,(.L_x_9 - _Z21analisisTableroKernelPfS_iii)
        .other          _Z21analisisTableroKernelPfS_iii,@"STO_CUDA_ENTRY STV_DEFAULT"
_Z21analisisTableroKernelPfS_iii:
.text._Z21analisisTableroKernelPfS_iii:
[----:B------:R-:W-:Y:S01]  /*0000*/  LDC R1, c[0x0][0x37c] ;  /* 0x0000df00ff017b82 */ /* 0x000fe20000000800 */
[----:B------:R-:W0:Y:S01]  /*0010*/  S2R R0, SR_TID.Y ;  /* 0x0000000000007919 */ /* 0x000e220000002200 */
[----:B------:R-:W0:Y:S06]  /*0020*/  LDCU UR6, c[0x0][0x398] ;  /* 0x00007300ff0677ac */ /* 0x000e2c0008000800 */
[----:B------:R-:W1:Y:S01]  /*0030*/  LDC.64 R2, c[0x0][0x380] ;  /* 0x0000e000ff027b82 */ /* 0x000e620000000a00 */
[----:B------:R-:W2:Y:S01]  /*0040*/  S2R R17, SR_TID.X ;  /* 0x0000000000117919 */ /* 0x000ea20000002100 */
[----:B------:R-:W3:Y:S01]  /*0050*/  LDCU.64 UR4, c[0x0][0x358] ;  /* 0x00006b00ff0477ac */ /* 0x000ee20008000a00 */
[----:B0-----:R-:W-:-:S04]  /*0060*/  IMAD R0, R0, UR6, RZ ;  /* 0x0000000600007c24 */ /* 0x001fc8000f8e02ff */
[----:B--2---:R-:W-:-:S04]  /*0070*/  IMAD.IADD R5, R0, 0x1, R17 ;  /* 0x0000000100057824 */ /* 0x004fc800078e0211 */
[----:B-1----:R-:W-:-:S05]  /*0080*/  IMAD.WIDE R2, R5, 0x4, R2 ;  /* 0x0000000405027825 */ /* 0x002fca00078e0202 */
[----:B---3--:R-:W2:Y:S04]  /*0090*/  LDG.E R6, desc[UR4][R2.64] ;  /* 0x0000000402067981 */ /* 0x008ea8000c1e1900 */
[----:B------:R-:W2:Y:S01]  /*00a0*/  LDG.E R7, desc[UR4][R2.64+0x4] ;  /* 0x0000040402077981 */ /* 0x000ea2000c1e1900 */
[----:B------:R-:W-:Y:S01]  /*00b0*/  BSSY.RECONVERGENT B0, `(.L_x_0) ;  /* 0x0000015000007945 */ /* 0x000fe20003800200 */
[----:B--2---:R-:W-:-:S13]  /*00c0*/  FSETP.NEU.AND P0, PT, R6, R7, PT ;  /* 0x000000070600720b */ /* 0x004fda0003f0d000 */
[----:B------:R-:W-:Y:S05]  /*00d0*/  @P0 BRA `(.L_x_1) ;  /* 0x0000000000480947 */ /* 0x000fea0003800000 */
[----:B------:R-:W2:Y:S02]  /*00e0*/  LDG.E R5, desc[UR4][R2.64+-0x4] ;  /* 0xfffffc0402057981 */ /* 0x000ea4000c1e1900 */
[----:B--2---:R-:W-:-:S13]  /*00f0*/  FSETP.NEU.AND P0, PT, R6, R5, PT ;  /* 0x000000050600720b */ /* 0x004fda0003f0d000 */
[----:B------:R-:W-:Y:S05]  /*0100*/  @P0 BRA `(.L_x_1) ;  /* 0x00000000003c0947 */ /* 0x000fea0003800000 */
[----:B------:R-:W0:Y:S01]  /*0110*/  LDC.64 R4, c[0x0][0x388] ;  /* 0x0000e200ff047b82 */ /* 0x000e220000000a00 */
[C---:B------:R-:W-:Y:S01]  /*0120*/  VIADD R6, R17.reuse, 0xffffffff ;  /* 0xffffffff11067836 */ /* 0x040fe20000000000 */
[----:B------:R-:W-:Y:S01]  /*0130*/  I2FP.F32.U32 R13, R17 ;  /* 0x00000011000d7245 */ /* 0x000fe20000201000 */
[----:B------:R-:W-:Y:S01]  /*0140*/  VIADD R7, R17, 0x1 ;  /* 0x0000000111077836 */ /* 0x000fe20000000000 */
[----:B------:R-:W-:Y:S02]  /*0150*/  I2FP.F32.S32 R11, R0 ;  /* 0x00000000000b7245 */ /* 0x000fe40000201400 */
[----:B------:R-:W-:Y:S02]  /*0160*/  I2FP.F32.S32 R9, R6 ;  /* 0x0000000600097245 */ /* 0x000fe40000201400 */
[----:B------:R-:W-:Y:S01]  /*0170*/  I2FP.F32.U32 R15, R7 ;  /* 0x00000007000f7245 */ /* 0x000fe20000201000 */
[----:B0-----:R0:W-:Y:S04]  /*0180*/  STG.E desc[UR4][R4.64+0x8], R13 ;  /* 0x0000080d04007986 */ /* 0x0011e8000c101904 */
[----:B------:R0:W-:Y:S04]  /*0190*/  STG.E desc[UR4][R4.64+0x4], R11 ;  /* 0x0000040b04007986 */ /* 0x0001e8000c101904 */
[----:B------:R0:W-:Y:S04]  /*01a0*/  STG.E desc[UR4][R4.64+0xc], R11 ;  /* 0x00000c0b04007986 */ /* 0x0001e8000c101904 */
[----:B------:R0:W-:Y:S04]  /*01b0*/  STG.E desc[UR4][R4.64+0x14], R11 ;  /* 0x0000140b04007986 */ /* 0x0001e8000c101904 */
[----:B------:R0:W-:Y:S04]  /*01c0*/  STG.E desc[UR4][R4.64], R9 ;  /* 0x0000000904007986 */ /* 0x0001e8000c101904 */
[----:B------:R0:W-:Y:S04]  /*01d0*/  STG.E desc[UR4][R4.64+0x10], R15 ;  /* 0x0000100f04007986 */ /* 0x0001e8000c101904 */
[----:B------:R0:W5:Y:S04]  /*01e0*/  LDG.E R6, desc[UR4][R2.64] ;  /* 0x0000000402067981 */ /* 0x000168000c1e1900 */
[----:B------:R0:W5:Y:S02]  /*01f0*/  LDG.E R7, desc[UR4][R2.64+0x4] ;  /* 0x0000040402077981 */ /* 0x000164000c1e1900 */
.L_x_1:
[----:B------:R-:W-:Y:S05]  /*0200*/  BSYNC.RECONVERGENT B0 ;  /* 0x0000000000007941 */ /* 0x000fea0003800200 */
.L_x_0:
[----:B-----5:R-:W-:-:S13]  /*0210*/  FSETP.NEU.AND P0, PT, R6, R7, PT ;  /* 0x000000070600720b */ /* 0x020fda0003f0d000 */
[----:B------:R-:W-:Y:S05]  /*0220*/  @P0 EXIT ;  /* 0x000000000000094d */ /* 0x000fea0003800000 */
[----:B0-----:R-:W2:Y:S02]  /*0230*/  LDG.E R3, desc[UR4][R2.64+-0x4] ;  /* 0xfffffc0402037981 */ /* 0x001ea4000c1e1900 */
[----:B--2---:R-:W-:-:S13]  /*0240*/  FSETP.NEU.AND P0, PT, R6, R3, PT ;  /* 0x000000030600720b */ /* 0x004fda0003f0d000 */
[----:B------:R-:W-:Y:S05]  /*0250*/  @P0 EXIT ;  /* 0x000000000000094d */ /* 0x000fea0003800000 */
[----:B------:R-:W0:Y:S01]  /*0260*/  LDC.64 R2, c[0x0][0x388] ;  /* 0x0000e200ff027b82 */ /* 0x000e220000000a00 */
[C---:B------:R-:W-:Y:S01]  /*0270*/  VIADD R4, R0.reuse, 0xffffffff ;  /* 0xffffffff00047836 */ /* 0x040fe20000000000 */
[----:B------:R-:W-:Y:S01]  /*0280*/  I2FP.F32.U32 R17, R17 ;  /* 0x0000001100117245 */ /* 0x000fe20000201000 */
[----:B------:R-:W-:Y:S01]  /*0290*/  VIADD R6, R0, 0x1 ;  /* 0x0000000100067836 */ /* 0x000fe20000000000 */
[----:B------:R-:W-:Y:S02]  /*02a0*/  I2FP.F32.S32 R9, R0 ;  /* 0x0000000000097245 */ /* 0x000fe40000201400 */
[----:B------:R-:W-:Y:S02]  /*02b0*/  I2FP.F32.S32 R5, R4 ;  /* 0x0000000400057245 */ /* 0x000fe40000201400 */
[----:B------:R-:W-:Y:S01]  /*02c0*/  I2FP.F32.S32 R7, R6 ;  /* 0x0000000600077245 */ /* 0x000fe20000201400 */
[----:B0-----:R-:W-:Y:S04]  /*02d0*/  STG.E desc[UR4][R2.64], R17 ;  /* 0x0000001102007986 */ /* 0x001fe8000c101904 */
[----:B------:R-:W-:Y:S04]  /*02e0*/  STG.E desc[UR4][R2.64+0x8], R17 ;  /* 0x0000081102007986 */ /* 0x000fe8000c101904 */
[----:B------:R-:W-:Y:S04]  /*02f0*/  STG.E desc[UR4][R2.64+0x10], R17 ;  /* 0x0000101102007986 */ /* 0x000fe8000c101904 */
[----:B------:R-:W-:Y:S04]  /*0300*/  STG.E desc[UR4][R2.64+0xc], R9 ;  /* 0x00000c0902007986 */ /* 0x000fe8000c101904 */
[----:B------:R-:W-:Y:S04]  /*0310*/  STG.E desc[UR4][R2.64+0x4], R5 ;  /* 0x0000040502007986 */ /* 0x000fe8000c101904 */
[----:B------:R-:W-:Y:S01]  /*0320*/  STG.E desc[UR4][R2.64+0x14], R7 ;  /* 0x0000140702007986 */ /* 0x000fe2000c101904 */
[----:B------:R-:W-:Y:S05]  /*0330*/  EXIT ;  /* 0x000000000000794d */ /* 0x000fea0003800000 */
.L_x_2:
[----:B------:R-:W-:-:S00]  /*0340*/  BRA `(.L_x_2) ;  /* 0xfffffffc00fc7947 */ /* 0x000fc0000383ffff */
[----:B------:R-:W-:-:S00]  /*0350*/  NOP ;  /* 0x0000000000007918 */ /* 0x000fc00000000000 */
        /* <DEDUP_REMOVED lines=10> */
.L_x_9:


//--------------------- .text._Z20eliminarJewelsKernelPfS_iii --------------------------
	.section	.text._Z20eliminarJewelsKernelPfS_iii,"ax",@progbits
	.align	128
        .global         _Z20eliminarJewelsKernelPfS_iii
        .type           _Z20eliminarJewelsKernelPfS_iii,@function
        .size           _Z20eliminarJewelsKernelPfS_iii,(.L_x_10 - _Z20eliminarJewelsKernelPfS_iii)
        .other          _Z20eliminarJewelsKernelPfS_iii,@"STO_CUDA_ENTRY STV_DEFAULT"
_Z20eliminarJewelsKernelPfS_iii:
.text._Z20eliminarJewelsKernelPfS_iii:
[----:B------:R-:W-:Y:S08]  /*0000*/  LDC R1, c[0x0][0x37c] ;  /* 0x0000df00ff017b82 */ /* 0x000ff00000000800 */
[----:B------:R-:W0:Y:S01]  /*0010*/  LDC R0, c[0x0][0x398] ;  /* 0x0000e600ff007b82 */ /* 0x000e220000000800 */
[----:B------:R-:W0:Y:S02]  /*0020*/  LDCU UR4, c[0x0][0x394] ;  /* 0x00007280ff0477ac */ /* 0x000e240008000800 */
[----:B0-----:R-:W-:-:S04]  /*0030*/  VIMNMX R2, PT, PT, R0, UR4, !PT ;  /* 0x0000000400027c48 */ /* 0x001fc8000ffe0100 */
[----:B------:R-:W-:-:S13]  /*0040*/  ISETP.GE.AND P0, PT, R2, 0x1, PT ;  /* 0x000000010200780c */ /* 0x000fda0003f06270 */
[----:B------:R-:W-:Y:S05]  /*0050*/  @!P0 EXIT ;  /* 0x000000000000894d */ /* 0x000fea0003800000 */
[----:B------:R-:W0:Y:S01]  /*0060*/  S2R R11, SR_TID.Y ;  /* 0x00000000000b7919 */ /* 0x000e220000002200 */
[----:B------:R-:W1:Y:S01]  /*0070*/  LDC.64 R6, c[0x0][0x380] ;  /* 0x0000e000ff067b82 */ /* 0x000e620000000a00 */
[----:B------:R-:W2:Y:S01]  /*0080*/  LDCU.64 UR4, c[0x0][0x358] ;  /* 0x00006b00ff0477ac */ /* 0x000ea20008000a00 */
[----:B------:R-:W3:Y:S06]  /*0090*/  S2R R15, SR_TID.X ;  /* 0x00000000000f7919 */ /* 0x000eec0000002100 */
[----:B------:R-:W4:Y:S01]  /*00a0*/  LDC.64 R12, c[0x0][0x388] ;  /* 0x0000e200ff0c7b82 */ /* 0x000f220000000a00 */
[CC--:B0-----:R-:W-:Y:S01]  /*00b0*/  IMAD R10, R11.reuse, R0.reuse, RZ ;  /* 0x000000000b0a7224 */ /* 0x0c1fe200078e02ff */
[-C--:B------:R-:W-:Y:S01]  /*00c0*/  ISETP.NE.AND P0, PT, R11, R0.reuse, PT ;  /* 0x000000000b00720c */ /* 0x080fe20003f05270 */
[----:B---3--:R-:W-:-:S03]  /*00d0*/  IMAD R3, R0, R0, R15 ;  /* 0x0000000000037224 */ /* 0x008fc600078e020f */
[-C--:B------:R-:W-:Y:S01]  /*00e0*/  IADD3 R9, PT, PT, R15, R10.reuse, -R11 ;  /* 0x0000000a0f097210 */ /* 0x080fe20007ffe80b */
[----:B------:R-:W-:Y:S01]  /*00f0*/  IMAD.IADD R5, R10, 0x1, R15 ;  /* 0x000000010a057824 */ /* 0x000fe200078e020f */
[----:B------:R-:W-:Y:S01]  /*0100*/  I2FP.F32.U32 R0, R15 ;  /* 0x0000000f00007245 */ /* 0x000fe20000201000 */
[----:B-1----:R-:W-:Y:S01]  /*0110*/  IMAD.WIDE.U32 R2, R3, 0x4, R6 ;  /* 0x0000000403027825 */ /* 0x002fe200078e0006 */
[----:B------:R-:W-:-:S03]  /*0120*/  I2FP.F32.S32 R10, R10 ;  /* 0x0000000a000a7245 */ /* 0x000fc60000201400 */
[----:B------:R-:W-:-:S04]  /*0130*/  IMAD.WIDE R4, R5, 0x4, R6 ;  /* 0x0000000405047825 */ /* 0x000fc800078e0206 */
[----:B--2-4-:R-:W-:-:S07]  /*0140*/  IMAD.WIDE R6, R9, 0x4, R6 ;  /* 0x0000000409067825 */ /* 0x014fce00078e0206 */
.L_x_7:
[----:B0-----:R-:W-:Y:S01]  /*0150*/  BSSY.RECONVERGENT B0, `(.L_x_3) ;  /* 0x000000c000007945 */ /* 0x001fe20003800200 */
.L_x_6:
[----:B0-----:R-:W2:Y:S01]  /*0160*/  LDG.E R9, desc[UR4][R12.64] ;  /* 0x000000040c097981 */ /* 0x001ea2000c1e1900 */
[----:B------:R-:W-:Y:S01]  /*0170*/  BSSY.RECONVERGENT B1, `(.L_x_4) ;  /* 0x0000008000017945 */ /* 0x000fe20003800200 */
[----:B--2---:R-:W-:-:S13]  /*0180*/  FSETP.NEU.AND P1, PT, R9, R0, PT ;  /* 0x000000000900720b */ /* 0x004fda0003f2d000 */
[----:B------:R-:W-:Y:S05]  /*0190*/  @P1 BRA `(.L_x_5) ;  /* 0x0000000000141947 */ /* 0x000fea0003800000 */
[----:B------:R-:W2:Y:S02]  /*01a0*/  LDG.E R9, desc[UR4][R12.64+0x4] ;  /* 0x000004040c097981 */ /* 0x000ea4000c1e1900 */
[----:B--2---:R-:W-:-:S13]  /*01b0*/  FSETP.GEU.AND P1, PT, R9, R10, PT ;  /* 0x0000000a0900720b */ /* 0x004fda0003f2e000 */
[----:B------:R-:W-:Y:S05]  /*01c0*/  @P1 BRA `(.L_x_5) ;  /* 0x0000000000081947 */ /* 0x000fea0003800000 */
[----:B------:R-:W2:Y:S04]  /*01d0*/  LDG.E R9, desc[UR4][R4.64] ;  /* 0x0000000404097981 */ /* 0x000ea8000c1e1900 */
[----:B--2---:R0:W-:Y:S02]  /*01e0*/  STG.E desc[UR4][R6.64], R9 ;  /* 0x0000000906007986 */ /* 0x0041e4000c101904 */
.L_x_5:
[----:B------:R-:W-:Y:S05]  /*01f0*/  BSYNC.RECONVERGENT B1 ;  /* 0x0000000000017941 */ /* 0x000fea0003800200 */
.L_x_4:
[----:B------:R-:W-:Y:S05]  /*0200*/  @P0 BRA `(.L_x_6) ;  /* 0xfffffffc00d40947 */ /* 0x000fea000383ffff */
[----:B------:R-:W-:Y:S05]  /*0210*/  BSYNC.RECONVERGENT B0 ;  /* 0x0000000000007941 */ /* 0x000fea0003800200 */
.L_x_3:
[----:B0-----:R-:W-:-:S06]  /*0220*/  CS2R R8, SR_CLOCKLO ;  /* 0x0000000000087805 */ /* 0x001fcc0000015000 */
[----:B------:R-:W-:Y:S02]  /*0230*/  LOP3.LUT R8, R8, 0xaad26b49, RZ, 0x3c, !PT ;  /* 0xaad26b4908087812 */ /* 0x000fe400078e3cff */
[----:B------:R-:W-:-:S03]  /*0240*/  LOP3.LUT R9, R9, 0xf7dcefdd, RZ, 0x3c, !PT ;  /* 0xf7dcefdd09097812 */ /* 0x000fc600078e3cff */
[----:B------:R-:W-:-:S04]  /*0250*/  IMAD R8, R8, 0x4182bed5, RZ ;  /* 0x4182bed508087824 */ /* 0x000fc800078e02ff */
[C---:B------:R-:W-:Y:S02]  /*0260*/  VIADD R11, R8.reuse, 0x75bcd15 ;  /* 0x075bcd15080b7836 */ /* 0x040fe40000000000 */
[----:B------:R-:W-:Y:S02]  /*0270*/  VIADD R14, R8, 0x583f19 ;  /* 0x00583f19080e7836 */ /* 0x000fe40000000000 */
[----:B------:R-:W-:Y:S01]  /*0280*/  IMAD R8, R9, -0x658354e5, R8 ;  /* 0x9a7cab1b09087824 */ /* 0x000fe200078e0208 */
[----:B------:R-:W-:Y:S01]  /*0290*/  SHF.R.U32.HI R16, RZ, 0x2, R11 ;  /* 0x00000002ff107819 */ /* 0x000fe2000001160b */
[----:B------:R-:W-:-:S03]  /*02a0*/  IMAD.MOV.U32 R9, RZ, RZ, 0x2f800000 ;  /* 0x2f800000ff097424 */ /* 0x000fc600078e00ff */
[----:B------:R-:W-:Y:S01]  /*02b0*/  LOP3.LUT R16, R16, R11, RZ, 0x3c, !PT ;  /* 0x0000000b10107212 */ /* 0x000fe200078e3cff */
[----:B------:R-:W-:-:S04]  /*02c0*/  IMAD.SHL.U32 R11, R14, 0x10, RZ ;  /* 0x000000100e0b7824 */ /* 0x000fc800078e00ff */
[----:B------:R-:W-:-:S05]  /*02d0*/  IMAD.SHL.U32 R15, R16, 0x2, RZ ;  /* 0x00000002100f7824 */ /* 0x000fca00078e00ff */
[----:B------:R-:W-:-:S04]  /*02e0*/  LOP3.LUT R11, R14, R11, R15, 0x96, !PT ;  /* 0x0000000b0e0b7212 */ /* 0x000fc800078e960f */
[----:B------:R-:W-:-:S04]  /*02f0*/  LOP3.LUT R11, R11, R16, RZ, 0x3c, !PT ;  /* 0x000000100b0b7212 */ /* 0x000fc800078e3cff */
[----:B------:R-:W-:-:S04]  /*0300*/  IADD3 R8, PT, PT, R8, 0x6a788e, R11 ;  /* 0x006a788e08087810 */ /* 0x000fc80007ffe00b */
[----:B------:R-:W-:-:S05]  /*0310*/  I2FP.F32.U32 R8, R8 ;  /* 0x0000000800087245 */ /* 0x000fca0000201000 */
[----:B------:R-:W-:-:S05]  /*0320*/  FFMA R9, R8, R9, 1.1641532182693481445e-10 ;  /* 0x2f00000008097423 */ /* 0x000fca0000000009 */
[----:B------:R0:W-:Y:S01]  /*0330*/  STG.E desc[UR4][R2.64], R9 ;  /* 0x0000000902007986 */ /* 0x0001e2000c101904 */
[----:B------:R-:W-:Y:S05]  /*0340*/  BRA `(.L_x_7) ;  /* 0xfffffffc00807947 */ /* 0x000fea000383ffff */
.L_x_8:
        /* <DEDUP_REMOVED lines=11> */
.L_x_10:


//--------------------- .nv.global.init           --------------------------
	.section	.nv.global.init,"aw",@progbits
	.align	4
.nv.global.init:
	.type		mrg32k3aM1SubSeq,@object
	.size		mrg32k3aM1SubSeq,(mrg32k3aM2SubSeq - mrg32k3aM1SubSeq)
mrg32k3aM1SubSeq:
        /*0000*/ 	.byte	0x0b, 0xcc, 0xee, 0x04, 0x73, 0x29, 0x8b, 0x6f, 0xf6, 0x53, 0x03, 0xf6, 0x23, 0xf6, 0xea, 0xda
        /* <DEDUP_REMOVED lines=125> */
	.type		mrg32k3aM2SubSeq,@object
	.size		mrg32k3aM2SubSeq,(mrg32k3aM1 - mrg32k3aM2SubSeq)
mrg32k3aM2SubSeq:
        /* <DEDUP_REMOVED lines=126> */
	.type		mrg32k3aM1,@object
	.size		mrg32k3aM1,(mrg32k3aM1Seq - mrg32k3aM1)
mrg32k3aM1:
        /* <DEDUP_REMOVED lines=144> */
	.type		mrg32k3aM1Seq,@object
	.size		mrg32k3aM1Seq,(mrg32k3aM2 - mrg32k3aM1Seq)
mrg32k3aM1Seq:
        /* <DEDUP_REMOVED lines=144> */
	.type		mrg32k3aM2,@object
	.size		mrg32k3aM2,(mrg32k3aM2Seq - mrg32k3aM2)
mrg32k3aM2:
        /* <DEDUP_REMOVED lines=144> */
	.type		mrg32k3aM2Seq,@object
	.size		mrg32k3aM2Seq,(precalc_xorwow_matrix - mrg32k3aM2Seq)
mrg32k3aM2Seq:
        /* <DEDUP_REMOVED lines=144> */
	.type		precalc_xorwow_matrix,@object
	.size		precalc_xorwow_matrix,(precalc_xorwow_offset_matrix - precalc_xorwow_matrix)
precalc_xorwow_matrix:
        /* <DEDUP_REMOVED lines=6400> */
	.type		precalc_xorwow_offset_matrix,@object
	.size		precalc_xorwow_offset_matrix,(.L_1 - precalc_xorwow_offset_matrix)
precalc_xorwow_offset_matrix:
        /* <DEDUP_REMOVED lines=6400> */
.L_1:


//--------------------- .nv.shared.reserved.0     --------------------------
	.section	.nv.shared.reserved.0,"aw",@nobits
	.weak		__nv_reservedSMEM_offset_0_alias
	.size		__nv_reservedSMEM_offset_0_alias, 0, 64
	.other		__nv_reservedSMEM_offset_0_alias,@"STO_CUDA_RESERVED_SHARED STV_DEFAULT"
__nv_reservedSMEM_offset_0_alias:
	.zero		0
	.zero		64


//--------------------- .nv.constant0._Z21analisisTableroKernelPfS_iii --------------------------
	.section	.nv.constant0._Z21analisisTableroKernelPfS_iii,"a",@progbits
	.sectionflags	@""
	.align	4
.nv.constant0._Z21analisisTableroKernelPfS_iii:
	.zero		924


//--------------------- .nv.constant0._Z20eliminarJewelsKernelPfS_iii --------------------------
	.section	.nv.constant0._Z20eliminarJewelsKernelPfS_iii,"a",@progbits
	.sectionflags	@""
	.align	4
.nv.constant0._Z20eliminarJewelsKernelPfS_iii:
	.zero		924


//--------------------- SYMBOLS --------------------------

	.type		.nv.reservedSmem.offset0,@object
	.size		.nv.reservedSmem.offset0,0x4
